	.headerflags	@"EF_CUDA_TEXMODE_UNIFIED EF_CUDA_64BIT_ADDRESS EF_CUDA_SM86 EF_CUDA_VIRTUAL_SM(EF_CUDA_SM86)"
	.elftype	@"ET_EXEC"


//--------------------- .nv.info                  --------------------------
	.section	.nv.info,"",@"SHT_CUDA_INFO"
	.align	4


	//----- nvinfo : EIATTR_REGCOUNT
	.align		4
        /*0000*/ 	.byte	0x04, 0x2f
        /*0002*/ 	.short	(.L_1 - .L_0)
	.align		4
.L_0:
        /*0004*/ 	.word	index@(triton_poi_fused__to_copy_cat_11)
        /*0008*/ 	.word	0x00000028


	//----- nvinfo : EIATTR_MIN_STACK_SIZE
	.align		4
.L_1:
        /*000c*/ 	.byte	0x04, 0x12
        /*000e*/ 	.short	(.L_3 - .L_2)
	.align		4
.L_2:
        /*0010*/ 	.word	index@(triton_poi_fused__to_copy_cat_11)
        /*0014*/ 	.word	0x00000000


	//----- nvinfo : EIATTR_FRAME_SIZE
	.align		4
.L_3:
        /*0018*/ 	.byte	0x04, 0x11
        /*001a*/ 	.short	(.L_5 - .L_4)
	.align		4
.L_4:
        /*001c*/ 	.word	index@(triton_poi_fused__to_copy_cat_11)
        /*0020*/ 	.word	0x00000000


	//----- nvinfo : EIATTR_MIN_STACK_SIZE
	.align		4
.L_5:
        /*0024*/ 	.byte	0x04, 0x12
        /*0026*/ 	.short	(.L_7 - .L_6)
	.align		4
.L_6:
        /*0028*/ 	.word	index@(triton_poi_fused__to_copy_cat_11)
        /*002c*/ 	.word	0x00000000
.L_7:


//--------------------- .nv.info.triton_poi_fused__to_copy_cat_11 --------------------------
	.section	.nv.info.triton_poi_fused__to_copy_cat_11,"",@"SHT_CUDA_INFO"
	.sectionflags	@""
	.align	4


	//----- nvinfo : EIATTR_CUDA_API_VERSION
	.align		4
        /*0000*/ 	.byte	0x04, 0x37
        /*0002*/ 	.short	(.L_9 - .L_8)
.L_8:
        /*0004*/ 	.word	0x0000007c


	//----- nvinfo : EIATTR_SW2861232_WAR
	.align		4
.L_9:
        /*0008*/ 	.byte	0x01, 0x35
	.zero		2


	//----- nvinfo : EIATTR_PARAM_CBANK
	.align		4
        /*000c*/ 	.byte	0x04, 0x0a
        /*000e*/ 	.short	(.L_11 - .L_10)
	.align		4
.L_10:
        /*0010*/ 	.word	index@(.nv.constant0.triton_poi_fused__to_copy_cat_11)
        /*0014*/ 	.short	0x0160
        /*0016*/ 	.short	0x0048


	//----- nvinfo : EIATTR_CBANK_PARAM_SIZE
	.align		4
.L_11:
        /*0018*/ 	.byte	0x03, 0x19
        /*001a*/ 	.short	0x0048


	//----- nvinfo : EIATTR_KPARAM_INFO
	.align		4
        /*001c*/ 	.byte	0x04, 0x17
        /*001e*/ 	.short	(.L_13 - .L_12)
.L_12:
        /*0020*/ 	.word	0x00000000
        /*0024*/ 	.short	0x0008
        /*0026*/ 	.short	0x0040
        /*0028*/ 	.byte	0x00, 0xf4, 0x21, 0x00


	//----- nvinfo : EIATTR_KPARAM_INFO
	.align		4
.L_13:
        /*002c*/ 	.byte	0x04, 0x17
        /*002e*/ 	.short	(.L_15 - .L_14)
.L_14:
        /*0030*/ 	.word	0x00000000
        /*0034*/ 	.short	0x0007
        /*0036*/ 	.short	0x0038
        /*0038*/ 	.byte	0x00, 0xf0, 0x11, 0x00


	//----- nvinfo : EIATTR_KPARAM_INFO
	.align		4
.L_15:
        /*003c*/ 	.byte	0x04, 0x17
        /*003e*/ 	.short	(.L_17 - .L_16)
.L_16:
        /*0040*/ 	.word	0x00000000
        /*0044*/ 	.short	0x0006
        /*0046*/ 	.short	0x0030
        /*0048*/ 	.byte	0x00, 0xf4, 0x21, 0x00


	//----- nvinfo : EIATTR_KPARAM_INFO
	.align		4
.L_17:
        /*004c*/ 	.byte	0x04, 0x17
        /*004e*/ 	.short	(.L_19 - .L_18)
.L_18:
        /*0050*/ 	.word	0x00000000
        /*0054*/ 	.short	0x0005
        /*0056*/ 	.short	0x0028
        /*0058*/ 	.byte	0x00, 0xf4, 0x21, 0x00


	//----- nvinfo : EIATTR_KPARAM_INFO
	.align		4
.L_19:
        /*005c*/ 	.byte	0x04, 0x17
        /*005e*/ 	.short	(.L_21 - .L_20)
.L_20:
        /*0060*/ 	.word	0x00000000
        /*0064*/ 	.short	0x0004
        /*0066*/ 	.short	0x0020
        /*0068*/ 	.byte	0x00, 0xf4, 0x21, 0x00


	//----- nvinfo : EIATTR_KPARAM_INFO
	.align		4
.L_21:
        /*006c*/ 	.byte	0x04, 0x17
        /*006e*/ 	.short	(.L_23 - .L_22)
.L_22:
        /*0070*/ 	.word	0x00000000
        /*0074*/ 	.short	0x0003
        /*0076*/ 	.short	0x0018
        /*0078*/ 	.byte	0x00, 0xf4, 0x21, 0x00


	//----- nvinfo : EIATTR_KPARAM_INFO
	.align		4
.L_23:
        /*007c*/ 	.byte	0x04, 0x17
        /*007e*/ 	.short	(.L_25 - .L_24)
.L_24:
        /*0080*/ 	.word	0x00000000
        /*0084*/ 	.short	0x0002
        /*0086*/ 	.short	0x0010
        /*0088*/ 	.byte	0x00, 0xf4, 0x21, 0x00


	//----- nvinfo : EIATTR_KPARAM_INFO
	.align		4
.L_25:
        /*008c*/ 	.byte	0x04, 0x17
        /*008e*/ 	.short	(.L_27 - .L_26)
.L_26:
        /*0090*/ 	.word	0x00000000
        /*0094*/ 	.short	0x0001
        /*0096*/ 	.short	0x0008
        /*0098*/ 	.byte	0x00, 0xf4, 0x21, 0x00


	//----- nvinfo : EIATTR_KPARAM_INFO
	.align		4
.L_27:
        /*009c*/ 	.byte	0x04, 0x17
        /*009e*/ 	.short	(.L_29 - .L_28)
.L_28:
        /*00a0*/ 	.word	0x00000000
        /*00a4*/ 	.short	0x0000
        /*00a6*/ 	.short	0x0000
        /*00a8*/ 	.byte	0x00, 0xf4, 0x21, 0x00


	//----- nvinfo : EIATTR_MAXREG_COUNT
	.align		4
.L_29:
        /*00ac*/ 	.byte	0x03, 0x1b
        /*00ae*/ 	.short	0x00ff


	//----- nvinfo : EIATTR_EXIT_INSTR_OFFSETS
	.align		4
        /*00b0*/ 	.byte	0x04, 0x1c
        /*00b2*/ 	.short	(.L_31 - .L_30)


	//   ....[0]....
.L_30:
        /*00b4*/ 	.word	0x00000b60


	//----- nvinfo : EIATTR_REQNTID
	.align		4
.L_31:
        /*00b8*/ 	.byte	0x04, 0x10
        /*00ba*/ 	.short	(.L_33 - .L_32)
.L_32:
        /*00bc*/ 	.word	0x00000080
        /*00c0*/ 	.word	0x00000001
        /*00c4*/ 	.word	0x00000001
.L_33:


//--------------------- .nv.callgraph             --------------------------
	.section	.nv.callgraph,"",@"SHT_CUDA_CALLGRAPH"
	.align	4
	.sectionentsize	8
	.align		4
        /*0000*/ 	.word	0x00000000
	.align		4
        /*0004*/ 	.word	0xffffffff
	.align		4
        /*0008*/ 	.word	0x00000000
	.align		4
        /*000c*/ 	.word	0xfffffffe
	.align		4
        /*0010*/ 	.word	0x00000000
	.align		4
        /*0014*/ 	.word	0xfffffffd
	.align		4
        /*0018*/ 	.word	0x00000000
	.align		4
        /*001c*/ 	.word	0xfffffffc


//--------------------- .nv.rel.action            --------------------------
	.section	.nv.rel.action,"",@"SHT_CUDA_RELOCINFO"
	.align	8
	.sectionentsize	8
        /*0000*/ 	.byte	0x73, 0x00, 0x00, 0x00, 0x00, 0x00, 0x00, 0x00, 0x00, 0x00, 0x00, 0x11, 0x25, 0x00, 0x05, 0x36


//--------------------- .nv.constant0.triton_poi_fused__to_copy_cat_11 --------------------------
	.section	.nv.constant0.triton_poi_fused__to_copy_cat_11,"a",@progbits
	.sectionflags	@""
	.align	4
.nv.constant0.triton_poi_fused__to_copy_cat_11:
	.zero		424


//--------------------- .text.triton_poi_fused__to_copy_cat_11 --------------------------
	.section	.text.triton_poi_fused__to_copy_cat_11,"ax",@progbits
	.sectionflags	@"SHF_BARRIERS=1"
	.sectioninfo	@"SHI_REGISTERS=40"
	.align	128
        .global         triton_poi_fused__to_copy_cat_11
        .type           triton_poi_fused__to_copy_cat_11,@function
        .size           triton_poi_fused__to_copy_cat_11,(.L_x_1 - triton_poi_fused__to_copy_cat_11)
        .other          triton_poi_fused__to_copy_cat_11,@"STO_CUDA_ENTRY STV_DEFAULT"
triton_poi_fused__to_copy_cat_11:
.text.triton_poi_fused__to_copy_cat_11:
[----:B------:R-:W-:Y:S02]  /*0000*/  MOV R1, c[0x0][0x28] ;  /* 0x00000a0000017a02 */ /* 0x000fe40000000f00 */
[----:B------:R-:W0:Y:S01]  /*0010*/  S2R R24, SR_TID.X ;  /* 0x0000000000187919 */ /* 0x000e220000002100 */
[----:B------:R-:W-:Y:S01]  /*0020*/  IMAD.MOV.U32 R4, RZ, RZ, RZ ;  /* 0x000000ffff047224 */ /* 0x000fe200078e00ff */
[----:B------:R-:W-:Y:S01]  /*0030*/  MOV R36, 0x2 ;  /* 0x0000000200247802 */ /* 0x000fe20000000f00 */
[----:B------:R-:W-:Y:S01]  /*0040*/  CS2R R12, SRZ ;  /* 0x00000000000c7805 */ /* 0x000fe2000001ff00 */
[----:B------:R-:W1:Y:S01]  /*0050*/  S2R R0, SR_CTAID.X ;  /* 0x0000000000007919 */ /* 0x000e620000002500 */
[----:B------:R-:W-:Y:S01]  /*0060*/  CS2R R14, SRZ ;  /* 0x00000000000e7805 */ /* 0x000fe2000001ff00 */
[----:B------:R-:W-:Y:S01]  /*0070*/  ULDC.64 UR4, c[0x0][0x118] ;  /* 0x0000460000047ab9 */ /* 0x000fe20000000a00 */
[----:B------:R-:W-:Y:S01]  /*0080*/  MOV R17, RZ ;  /* 0x000000ff00117202 */ /* 0x000fe20000000f00 */
[----:B0-----:R-:W-:Y:S01]  /*0090*/  IMAD.SHL.U32 R3, R24, 0x8, RZ ;  /* 0x0000000818037824 */ /* 0x001fe200078e00ff */
[----:B-1----:R-:W-:-:S04]  /*00a0*/  SHF.L.U32 R0, R0, 0xa, RZ ;  /* 0x0000000a00007819 */ /* 0x002fc800000006ff */
[----:B------:R-:W-:-:S04]  /*00b0*/  LOP3.LUT R3, R3, 0x3f8, RZ, 0xc0, !PT ;  /* 0x000003f803037812 */ /* 0x000fc800078ec0ff */
[----:B------:R-:W-:-:S05]  /*00c0*/  LOP3.LUT R5, R3, R0, RZ, 0xfc, !PT ;  /* 0x0000000003057212 */ /* 0x000fca00078efcff */
[----:B------:R-:W-:-:S05]  /*00d0*/  IMAD.HI R4, R5, -0x5f5f5f5f, R4 ;  /* 0xa0a0a0a105047827 */ /* 0x000fca00078e0204 */
[----:B------:R-:W-:-:S04]  /*00e0*/  SHF.R.U32.HI R7, RZ, 0x1f, R4 ;  /* 0x0000001fff077819 */ /* 0x000fc80000011604 */
[----:B------:R-:W-:-:S04]  /*00f0*/  LEA.HI.SX32 R4, R4, R7, 0xe ;  /* 0x0000000704047211 */ /* 0x000fc800078f72ff */
[----:B------:R-:W-:-:S05]  /*0100*/  PRMT R2, R4, 0x9910, RZ ;  /* 0x0000991004027816 */ /* 0x000fca00000000ff */
[----:B------:R-:W-:-:S05]  /*0110*/  IMAD R2, R2, 0x2aab, RZ ;  /* 0x00002aab02027824 */ /* 0x000fca00078e02ff */
[----:B------:R-:W-:-:S04]  /*0120*/  SHF.R.S32.HI R2, RZ, 0x10, R2 ;  /* 0x00000010ff027819 */ /* 0x000fc80000011402 */
[----:B------:R-:W-:-:S04]  /*0130*/  LOP3.LUT R7, R2, 0xffff, RZ, 0xc0, !PT ;  /* 0x0000ffff02077812 */ /* 0x000fc800078ec0ff */
[----:B------:R-:W-:-:S04]  /*0140*/  SHF.R.U32.HI R2, RZ, 0x1, R7 ;  /* 0x00000001ff027819 */ /* 0x000fc80000011607 */
[----:B------:R-:W-:-:S04]  /*0150*/  LEA.HI R2, R7, R2, RZ, 0x11 ;  /* 0x0000000207027211 */ /* 0x000fc800078f88ff */
[----:B------:R-:W-:Y:S01]  /*0160*/  PRMT R6, R2, 0x9910, RZ ;  /* 0x0000991002067816 */ /* 0x000fe200000000ff */
[----:B------:R-:W-:-:S04]  /*0170*/  IMAD.HI R2, R5, 0x2aaaaaab, RZ ;  /* 0x2aaaaaab05027827 */ /* 0x000fc800078e02ff */
[----:B------:R-:W-:Y:S01]  /*0180*/  IMAD R6, R6, 0xc, RZ ;  /* 0x0000000c06067824 */ /* 0x000fe200078e02ff */
[----:B------:R-:W-:-:S04]  /*0190*/  SHF.R.U32.HI R7, RZ, 0x1f, R2 ;  /* 0x0000001fff077819 */ /* 0x000fc80000011602 */
[----:B------:R-:W-:Y:S02]  /*01a0*/  IADD3 R6, RZ, -R6, RZ ;  /* 0x80000006ff067210 */ /* 0x000fe40007ffe0ff */
[----:B------:R-:W-:Y:S02]  /*01b0*/  LEA.HI.SX32 R35, R2, R7, 0x1c ;  /* 0x0000000702237211 */ /* 0x000fe400078fe2ff */
[----:B------:R-:W-:Y:S02]  /*01c0*/  PRMT R9, R6, 0x7710, RZ ;  /* 0x0000771006097816 */ /* 0x000fe400000000ff */
[----:B------:R-:W-:Y:S01]  /*01d0*/  MOV R7, R5 ;  /* 0x0000000500077202 */ /* 0x000fe20000000f00 */
[----:B------:R-:W-:-:S04]  /*01e0*/  IMAD.HI R2, R35, 0x78787879, RZ ;  /* 0x7878787923027827 */ /* 0x000fc800078e02ff */
[----:B------:R-:W-:Y:S01]  /*01f0*/  IMAD.IADD R6, R4, 0x1, R9 ;  /* 0x0000000104067824 */ /* 0x000fe200078e0209 */
[----:B------:R-:W-:-:S04]  /*0200*/  SHF.R.U32.HI R9, RZ, 0x1f, R2 ;  /* 0x0000001fff097819 */ /* 0x000fc80000011602 */
[----:B------:R-:W-:Y:S02]  /*0210*/  PRMT R8, R6, 0x9910, RZ ;  /* 0x0000991006087816 */ /* 0x000fe400000000ff */
[----:B------:R-:W-:Y:S02]  /*0220*/  MOV R6, RZ ;  /* 0x000000ff00067202 */ /* 0x000fe40000000f00 */
[----:B------:R-:W-:Y:S01]  /*0230*/  LEA.HI.SX32 R2, R2, R9, 0x15 ;  /* 0x0000000902027211 */ /* 0x000fe200078faaff */
[----:B------:R-:W-:Y:S02]  /*0240*/  IMAD R8, R8, 0x60, RZ ;  /* 0x0000006008087824 */ /* 0x000fe400078e02ff */
[----:B------:R-:W-:-:S03]  /*0250*/  IMAD.HI R6, R5, -0x29d47f29, R6 ;  /* 0xd62b80d705067827 */ /* 0x000fc600078e0206 */
[----:B------:R-:W-:Y:S01]  /*0260*/  PRMT R8, R8, 0x9910, RZ ;  /* 0x0000991008087816 */ /* 0x000fe200000000ff */
[----:B------:R-:W-:Y:S01]  /*0270*/  IMAD R7, R2, -0x1100, R35 ;  /* 0xffffef0002077824 */ /* 0x000fe200078e0223 */
[----:B------:R-:W-:Y:S01]  /*0280*/  SHF.R.U32.HI R9, RZ, 0x1f, R6 ;  /* 0x0000001fff097819 */ /* 0x000fe20000011606 */
[----:B------:R-:W-:Y:S02]  /*0290*/  IMAD R35, R35, -0x60, R5 ;  /* 0xffffffa023237824 */ /* 0x000fe400078e0205 */
[----:B------:R-:W-:Y:S01]  /*02a0*/  IMAD R21, R7, 0xd80, RZ ;  /* 0x00000d8007157824 */ /* 0x000fe200078e02ff */
[----:B------:R-:W-:Y:S01]  /*02b0*/  LEA.HI.SX32 R6, R6, R9, 0xa ;  /* 0x0000000906067211 */ /* 0x000fe200078f52ff */
[----:B------:R-:W-:Y:S01]  /*02c0*/  IMAD.MOV.U32 R2, RZ, RZ, 0x4 ;  /* 0x00000004ff027424 */ /* 0x000fe200078e00ff */
[----:B------:R-:W-:Y:S02]  /*02d0*/  IADD3 R5, R35, R8, RZ ;  /* 0x0000000823057210 */ /* 0x000fe40007ffe0ff */
[----:B------:R-:W-:Y:S01]  /*02e0*/  ISETP.GE.AND P0, PT, R7, 0x100, PT ;  /* 0x000001000700780c */ /* 0x000fe20003f06270 */
[----:B------:R-:W-:Y:S01]  /*02f0*/  IMAD R10, R6, 0xd8000, R21 ;  /* 0x000d8000060a7824 */ /* 0x000fe200078e0215 */
[----:B------:R-:W-:-:S03]  /*0300*/  LEA R11, R4, R7, 0x8 ;  /* 0x00000007040b7211 */ /* 0x000fc600078e40ff */
[----:B------:R-:W-:Y:S02]  /*0310*/  IMAD.IADD R9, R5, 0x1, R10 ;  /* 0x0000000105097824 */ /* 0x000fe400078e020a */
[----:B------:R-:W-:-:S04]  /*0320*/  IMAD.WIDE R10, R11, R2, c[0x0][0x168] ;  /* 0x00005a000b0a7625 */ /* 0x000fc800078e0202 */
[----:B------:R-:W-:Y:S01]  /*0330*/  IMAD.WIDE R8, R9, R36, c[0x0][0x160] ;  /* 0x0000580009087625 */ /* 0x000fe200078e0224 */
[----:B------:R-:W-:Y:S01]  /*0340*/  SHF.L.U32 R4, R4, 0xc, RZ ;  /* 0x0000000c04047819 */ /* 0x000fe200000006ff */
[----:B------:R0:W2:Y:S04]  /*0350*/  @!P0 LDG.E.EL R17, [R10.64] ;  /* 0x000000040a118981 */ /* 0x0000a8000c2e1900 */
[----:B------:R1:W0:Y:S01]  /*0360*/  @!P0 LDG.E.128 R12, [R8.64] ;  /* 0x00000004080c8981 */ /* 0x000222000c1e1d00 */
[----:B------:R-:W-:Y:S01]  /*0370*/  IMAD R6, R6, 0xd80000, R21 ;  /* 0x00d8000006067824 */ /* 0x000fe200078e0215 */
[C---:B------:R-:W-:Y:S02]  /*0380*/  ISETP.GT.AND P1, PT, R7.reuse, 0xff, PT ;  /* 0x000000ff0700780c */ /* 0x040fe40003f24270 */
[----:B------:R-:W-:-:S02]  /*0390*/  IADD3 R16, P2, R7, R4, RZ ;  /* 0x0000000407107210 */ /* 0x000fc40007f5e0ff */
[----:B------:R-:W-:Y:S01]  /*03a0*/  IADD3 R37, R6, -0xd8000, R5 ;  /* 0xfff2800006257810 */ /* 0x000fe20007ffe005 */
[----:B------:R-:W-:Y:S01]  /*03b0*/  CS2R R30, SRZ ;  /* 0x00000000001e7805 */ /* 0x000fe2000001ff00 */
[----:B-1----:R-:W-:-:S03]  /*03c0*/  SHF.R.S32.HI R9, RZ, 0x1f, R7 ;  /* 0x0000001fff097819 */ /* 0x002fc60000011407 */
[----:B------:R-:W-:Y:S01]  /*03d0*/  IMAD.WIDE R36, R37, R36, c[0x0][0x178] ;  /* 0x00005e0025247625 */ /* 0x000fe200078e0224 */
[----:B------:R-:W-:Y:S01]  /*03e0*/  CS2R R6, SRZ ;  /* 0x0000000000067805 */ /* 0x000fe2000001ff00 */
[----:B------:R-:W-:Y:S01]  /*03f0*/  CS2R R18, SRZ ;  /* 0x0000000000127805 */ /* 0x000fe2000001ff00 */
[----:B------:R-:W-:Y:S01]  /*0400*/  LEA.HI.X.SX32 R9, R4, R9, 0x1, P2 ;  /* 0x0000000904097211 */ /* 0x000fe200010f0eff */
[----:B------:R-:W-:Y:S01]  /*0410*/  IMAD.MOV.U32 R22, RZ, RZ, RZ ;  /* 0x000000ffff167224 */ /* 0x000fe200078e00ff */
[----:B------:R-:W-:Y:S01]  /*0420*/  CS2R R4, SRZ ;  /* 0x0000000000047805 */ /* 0x000fe2000001ff00 */
[C---:B------:R-:W-:Y:S01]  /*0430*/  LEA R8, P2, R16.reuse, c[0x0][0x180], 0x2 ;  /* 0x0000600010087a11 */ /* 0x040fe200078410ff */
[----:B------:R-:W-:Y:S01]  /*0440*/  CS2R R26, SRZ ;  /* 0x00000000001a7805 */ /* 0x000fe2000001ff00 */
[----:B------:R-:W-:Y:S01]  /*0450*/  CS2R R28, SRZ ;  /* 0x00000000001c7805 */ /* 0x000fe2000001ff00 */
[----:B------:R0:W3:Y:S01]  /*0460*/  @!P0 LDG.E.EL R30, [R10.64] ;  /* 0x000000040a1e8981 */ /* 0x0000e2000c2e1900 */
[----:B------:R-:W-:Y:S01]  /*0470*/  CS2R R20, SRZ ;  /* 0x0000000000147805 */ /* 0x000fe2000001ff00 */
[----:B------:R-:W-:-:S02]  /*0480*/  LEA.HI.X R9, R16, c[0x0][0x184], R9, 0x2, P2 ;  /* 0x0000610010097a11 */ /* 0x000fc400010f1409 */
[----:B------:R1:W4:Y:S04]  /*0490*/  @P1 LDG.E.128 R4, [R36.64] ;  /* 0x0000000424041981 */ /* 0x000328000c1e1d00 */
[----:B------:R0:W5:Y:S04]  /*04a0*/  @!P0 LDG.E.EL R19, [R10.64] ;  /* 0x000000040a138981 */ /* 0x000168000c2e1900 */
[----:B------:R0:W5:Y:S04]  /*04b0*/  @!P0 LDG.E.EL R22, [R10.64] ;  /* 0x000000040a168981 */ /* 0x000168000c2e1900 */
[----:B------:R0:W5:Y:S04]  /*04c0*/  @!P0 LDG.E.EL R27, [R10.64] ;  /* 0x000000040a1b8981 */ /* 0x000168000c2e1900 */
[----:B------:R0:W5:Y:S04]  /*04d0*/  @!P0 LDG.E.EL R28, [R10.64] ;  /* 0x000000040a1c8981 */ /* 0x000168000c2e1900 */
[----:B------:R0:W5:Y:S04]  /*04e0*/  @!P0 LDG.E.EL R26, [R10.64] ;  /* 0x000000040a1a8981 */ /* 0x000168000c2e1900 */
[----:B------:R1:W5:Y:S04]  /*04f0*/  @P1 LDG.E.EL R21, [R8.64+-0x400] ;  /* 0xfffc000408151981 */ /* 0x000368000c2e1900 */
[----:B------:R0:W5:Y:S01]  /*0500*/  @!P0 LDG.E.EL R31, [R10.64] ;  /* 0x000000040a1f8981 */ /* 0x000162000c2e1900 */
[----:B------:R-:W-:Y:S01]  /*0510*/  CS2R R32, SRZ ;  /* 0x0000000000207805 */ /* 0x000fe2000001ff00 */
[----:B------:R-:W-:Y:S01]  /*0520*/  MOV R16, RZ ;  /* 0x000000ff00107202 */ /* 0x000fe20000000f00 */
[----:B------:R-:W-:Y:S01]  /*0530*/  IMAD.MOV.U32 R25, RZ, RZ, RZ ;  /* 0x000000ffff197224 */ /* 0x000fe200078e00ff */
[----:B------:R1:W5:Y:S04]  /*0540*/  @P1 LDG.E.EL R18, [R8.64+-0x400] ;  /* 0xfffc000408121981 */ /* 0x000368000c2e1900 */
[----:B------:R1:W5:Y:S04]  /*0550*/  @P1 LDG.E.EL R33, [R8.64+-0x400] ;  /* 0xfffc000408211981 */ /* 0x000368000c2e1900 */
[----:B------:R1:W5:Y:S04]  /*0560*/  @P1 LDG.E.EL R32, [R8.64+-0x400] ;  /* 0xfffc000408201981 */ /* 0x000368000c2e1900 */
[----:B------:R1:W5:Y:S04]  /*0570*/  @P1 LDG.E.EL R29, [R8.64+-0x400] ;  /* 0xfffc0004081d1981 */ /* 0x000368000c2e1900 */
[----:B------:R1:W5:Y:S04]  /*0580*/  @P1 LDG.E.EL R16, [R8.64+-0x400] ;  /* 0xfffc000408101981 */ /* 0x000368000c2e1900 */
[----:B------:R1:W5:Y:S04]  /*0590*/  @P1 LDG.E.EL R20, [R8.64+-0x400] ;  /* 0xfffc000408141981 */ /* 0x000368000c2e1900 */
[----:B------:R1:W5:Y:S02]  /*05a0*/  @P1 LDG.E.EL R25, [R8.64+-0x400] ;  /* 0xfffc000408191981 */ /* 0x000364000c2e1900 */
[----:B-1----:R-:W-:Y:S01]  /*05b0*/  CS2R R8, SRZ ;  /* 0x0000000000087805 */ /* 0x002fe2000001ff00 */
[----:B0-----:R-:W-:-:S05]  /*05c0*/  SHF.L.U32 R10, R12, 0x10, RZ ;  /* 0x000000100c0a7819 */ /* 0x001fca00000006ff */
[----:B--2---:R-:W-:Y:S01]  /*05d0*/  FMUL R17, R10, R17 ;  /* 0x000000110a117220 */ /* 0x004fe20000400000 */
[C---:B------:R-:W-:Y:S02]  /*05e0*/  SHF.L.U32 R10, R13.reuse, 0x10, RZ ;  /* 0x000000100d0a7819 */ /* 0x040fe400000006ff */
[----:B------:R-:W-:Y:S01]  /*05f0*/  PRMT R13, R13, 0x7632, R13 ;  /* 0x000076320d0d7816 */ /* 0x000fe2000000000d */
[----:B------:R-:W-:Y:S01]  /*0600*/  IMAD.U32 R34, R14, 0x10000, RZ ;  /* 0x000100000e227824 */ /* 0x000fe200078e00ff */
[----:B------:R-:W-:Y:S02]  /*0610*/  PRMT R12, R12, 0x7632, R12 ;  /* 0x000076320c0c7816 */ /* 0x000fe4000000000c */
[----:B------:R-:W-:Y:S01]  /*0620*/  SHF.L.U32 R36, R15, 0x10, RZ ;  /* 0x000000100f247819 */ /* 0x000fe200000006ff */
[----:B------:R-:W-:Y:S01]  /*0630*/  IMAD.U32 R13, R13, 0x10000, RZ ;  /* 0x000100000d0d7824 */ /* 0x000fe200078e00ff */
[----:B------:R-:W-:Y:S02]  /*0640*/  PRMT R14, R14, 0x7632, R14 ;  /* 0x000076320e0e7816 */ /* 0x000fe4000000000e */
[----:B------:R-:W-:-:S02]  /*0650*/  PRMT R15, R15, 0x7632, R15 ;  /* 0x000076320f0f7816 */ /* 0x000fc4000000000f */
[----:B------:R-:W-:Y:S01]  /*0660*/  SHF.L.U32 R11, R12, 0x10, RZ ;  /* 0x000000100c0b7819 */ /* 0x000fe200000006ff */
[----:B---3--:R-:W-:Y:S01]  /*0670*/  FMUL R30, R13, R30 ;  /* 0x0000001e0d1e7220 */ /* 0x008fe20000400000 */
[----:B------:R-:W-:Y:S02]  /*0680*/  SHF.L.U32 R13, R14, 0x10, RZ ;  /* 0x000000100e0d7819 */ /* 0x000fe400000006ff */
[----:B------:R-:W-:Y:S01]  /*0690*/  SHF.L.U32 R15, R15, 0x10, RZ ;  /* 0x000000100f0f7819 */ /* 0x000fe200000006ff */
[----:B----4-:R-:W-:Y:S01]  /*06a0*/  IMAD.U32 R12, R4, 0x10000, RZ ;  /* 0x00010000040c7824 */ /* 0x010fe200078e00ff */
[----:B-----5:R-:W-:Y:S01]  /*06b0*/  FMUL R19, R10, R19 ;  /* 0x000000130a137220 */ /* 0x020fe20000400000 */
[----:B------:R-:W-:Y:S02]  /*06c0*/  FMUL R22, R11, R22 ;  /* 0x000000160b167220 */ /* 0x000fe40000400000 */
[----:B------:R-:W-:Y:S01]  /*06d0*/  CS2R R10, SRZ ;  /* 0x00000000000a7805 */ /* 0x000fe2000001ff00 */
[----:B------:R-:W-:Y:S01]  /*06e0*/  FMUL R27, R36, R27 ;  /* 0x0000001b241b7220 */ /* 0x000fe20000400000 */
[----:B------:R-:W-:Y:S01]  /*06f0*/  IMAD.WIDE R36, R35, R2, c[0x0][0x170] ;  /* 0x00005c0023247625 */ /* 0x000fe200078e0202 */
[----:B------:R-:W-:-:S04]  /*0700*/  FMUL R28, R13, R28 ;  /* 0x0000001c0d1c7220 */ /* 0x000fc80000400000 */
[----:B------:R0:W2:Y:S01]  /*0710*/  @!P0 LDG.E.EL.128 R8, [R36.64] ;  /* 0x0000000424088981 */ /* 0x0000a2000c2e1d00 */
[----:B------:R-:W-:Y:S02]  /*0720*/  FMUL R26, R15, R26 ;  /* 0x0000001a0f1a7220 */ /* 0x000fe40000400000 */
[----:B------:R-:W-:Y:S01]  /*0730*/  CS2R R14, SRZ ;  /* 0x00000000000e7805 */ /* 0x000fe2000001ff00 */
[----:B------:R-:W-:Y:S02]  /*0740*/  FMUL R21, R12, R21 ;  /* 0x000000150c157220 */ /* 0x000fe40000400000 */
[----:B------:R-:W-:Y:S01]  /*0750*/  CS2R R12, SRZ ;  /* 0x00000000000c7805 */ /* 0x000fe2000001ff00 */
[----:B------:R-:W-:Y:S01]  /*0760*/  FMUL R31, R34, R31 ;  /* 0x0000001f221f7220 */ /* 0x000fe20000400000 */
[----:B------:R-:W-:-:S05]  /*0770*/  IMAD.WIDE R34, R35, R2, c[0x0][0x188] ;  /* 0x0000620023227625 */ /* 0x000fca00078e0202 */
[----:B------:R1:W3:Y:S01]  /*0780*/  @P1 LDG.E.EL.128 R12, [R34.64] ;  /* 0x00000004220c1981 */ /* 0x0002e2000c2e1d00 */
[----:B------:R-:W-:-:S04]  /*0790*/  PRMT R4, R4, 0x7632, R4 ;  /* 0x0000763204047816 */ /* 0x000fc80000000004 */
[----:B------:R-:W-:Y:S02]  /*07a0*/  SHF.L.U32 R23, R4, 0x10, RZ ;  /* 0x0000001004177819 */ /* 0x000fe400000006ff */
[----:B------:R-:W-:-:S05]  /*07b0*/  SHF.L.U32 R4, R5, 0x10, RZ ;  /* 0x0000001005047819 */ /* 0x000fca00000006ff */
[----:B------:R-:W-:Y:S01]  /*07c0*/  FMUL R33, R4, R33 ;  /* 0x0000002104217220 */ /* 0x000fe20000400000 */
[----:B------:R-:W-:Y:S01]  /*07d0*/  LOP3.LUT R4, R3, 0x4, R0, 0xfe, !PT ;  /* 0x0000000403047812 */ /* 0x000fe200078efe00 */
[----:B------:R-:W-:Y:S01]  /*07e0*/  FMUL R32, R23, R32 ;  /* 0x0000002017207220 */ /* 0x000fe20000400000 */
[----:B------:R-:W-:-:S03]  /*07f0*/  PRMT R5, R5, 0x7632, R5 ;  /* 0x0000763205057816 */ /* 0x000fc60000000005 */
[----:B------:R-:W-:Y:S01]  /*0800*/  IMAD.HI R23, R4, 0x2aaaaaab, RZ ;  /* 0x2aaaaaab04177827 */ /* 0x000fe200078e02ff */
[----:B------:R-:W-:-:S03]  /*0810*/  SHF.L.U32 R5, R5, 0x10, RZ ;  /* 0x0000001005057819 */ /* 0x000fc600000006ff */
[C---:B0-----:R-:W-:Y:S01]  /*0820*/  IMAD.U32 R36, R6.reuse, 0x10000, RZ ;  /* 0x0001000006247824 */ /* 0x041fe200078e00ff */
[----:B-1----:R-:W-:Y:S02]  /*0830*/  SHF.R.U32.HI R34, RZ, 0x1f, R23 ;  /* 0x0000001fff227819 */ /* 0x002fe40000011617 */
[----:B------:R-:W-:Y:S02]  /*0840*/  PRMT R6, R6, 0x7632, R6 ;  /* 0x0000763206067816 */ /* 0x000fe40000000006 */
[----:B------:R-:W-:Y:S02]  /*0850*/  LEA.HI R35, R23, R34, RZ, 0x1c ;  /* 0x0000002217237211 */ /* 0x000fe400078fe0ff */
[----:B------:R-:W-:Y:S01]  /*0860*/  SHF.L.U32 R23, R6, 0x10, RZ ;  /* 0x0000001006177819 */ /* 0x000fe200000006ff */
[----:B------:R-:W-:Y:S01]  /*0870*/  FMUL R6, R5, R18 ;  /* 0x0000001205067220 */ /* 0x000fe20000400000 */
[----:B------:R-:W-:Y:S02]  /*0880*/  IMAD.U32 R5, R7, 0x10000, RZ ;  /* 0x0001000007057824 */ /* 0x000fe400078e00ff */
[----:B------:R-:W-:Y:S01]  /*0890*/  IMAD R35, R35, -0x60, R4 ;  /* 0xffffffa023237824 */ /* 0x000fe200078e0204 */
[----:B------:R-:W-:Y:S01]  /*08a0*/  FMUL R4, R23, R16 ;  /* 0x0000001017047220 */ /* 0x000fe20000400000 */
[----:B------:R-:W-:Y:S01]  /*08b0*/  FMUL R29, R36, R29 ;  /* 0x0000001d241d7220 */ /* 0x000fe20000400000 */
[----:B------:R-:W-:Y:S01]  /*08c0*/  FMUL R5, R5, R20 ;  /* 0x0000001405057220 */ /* 0x000fe20000400000 */
[----:B------:R-:W-:-:S04]  /*08d0*/  IMAD.WIDE R36, R35, R2, c[0x0][0x170] ;  /* 0x00005c0023247625 */ /* 0x000fc800078e0202 */
[----:B------:R-:W-:Y:S01]  /*08e0*/  IMAD.WIDE R34, R35, R2, c[0x0][0x188] ;  /* 0x0000620023227625 */ /* 0x000fe200078e0202 */
[----:B--2---:R-:W-:Y:S01]  /*08f0*/  FMUL R8, R17, R8 ;  /* 0x0000000811087220 */ /* 0x004fe20000400000 */
[----:B------:R-:W-:Y:S01]  /*0900*/  FMUL R10, R19, R10 ;  /* 0x0000000a130a7220 */ /* 0x000fe20000400000 */
[----:B------:R-:W-:Y:S01]  /*0910*/  CS2R R16, SRZ ;  /* 0x0000000000107805 */ /* 0x000fe2000001ff00 */
[----:B------:R-:W-:Y:S01]  /*0920*/  CS2R R18, SRZ ;  /* 0x0000000000127805 */ /* 0x000fe2000001ff00 */
[----:B------:R-:W-:Y:S02]  /*0930*/  FMUL R9, R22, R9 ;  /* 0x0000000916097220 */ /* 0x000fe40000400000 */
[----:B------:R-:W-:-:S03]  /*0940*/  CS2R R22, SRZ ;  /* 0x0000000000167805 */ /* 0x000fc6000001ff00 */
[----:B------:R-:W2:Y:S01]  /*0950*/  @!P0 LDG.E.EL.128 R16, [R36.64] ;  /* 0x0000000424108981 */ /* 0x000ea2000c2e1d00 */
[----:B---3--:R-:W-:Y:S02]  /*0960*/  @P0 FMUL R8, R21, R12 ;  /* 0x0000000c15080220 */ /* 0x008fe40000400000 */
[----:B------:R-:W-:-:S06]  /*0970*/  CS2R R20, SRZ ;  /* 0x0000000000147805 */ /* 0x000fcc000001ff00 */
[----:B------:R-:W3:Y:S01]  /*0980*/  @P1 LDG.E.EL.128 R20, [R34.64] ;  /* 0x0000000422141981 */ /* 0x000ee2000c2e1d00 */
[----:B------:R-:W-:-:S04]  /*0990*/  PRMT R7, R7, 0x7632, R7 ;  /* 0x0000763207077816 */ /* 0x000fc80000000007 */
[----:B------:R-:W-:Y:S01]  /*09a0*/  SHF.L.U32 R12, R7, 0x10, RZ ;  /* 0x00000010070c7819 */ /* 0x000fe200000006ff */
[----:B------:R-:W-:-:S04]  /*09b0*/  FMUL R11, R30, R11 ;  /* 0x0000000b1e0b7220 */ /* 0x000fc80000400000 */
[----:B------:R-:W-:Y:S01]  /*09c0*/  FMUL R12, R12, R25 ;  /* 0x000000190c0c7220 */ /* 0x000fe20000400000 */
[----:B------:R-:W-:Y:S01]  /*09d0*/  @P0 FMUL R10, R33, R14 ;  /* 0x0000000e210a0220 */ /* 0x000fe20000400000 */
[----:B------:R-:W-:Y:S01]  /*09e0*/  @P0 FMUL R9, R32, R13 ;  /* 0x0000000d20090220 */ /* 0x000fe20000400000 */
[----:B------:R-:W-:-:S05]  /*09f0*/  @P0 FMUL R11, R6, R15 ;  /* 0x0000000f060b0220 */ /* 0x000fca0000400000 */
[----:B------:R-:W-:Y:S01]  /*0a00*/  STS.128 [R3.X4], R8 ;  /* 0x0000000803007388 */ /* 0x000fe20000004c00 */
[----:B------:R-:W-:-:S04]  /*0a10*/  SHF.L.U32 R24, R24, 0x2, RZ ;  /* 0x0000000218187819 */ /* 0x000fc800000006ff */
[----:B------:R-:W-:Y:S01]  /*0a20*/  LOP3.LUT R25, R24, 0x1fc, RZ, 0xc0, !PT ;  /* 0x000001fc18197812 */ /* 0x000fe200078ec0ff */
[----:B--2---:R-:W-:Y:S01]  /*0a30*/  FMUL R16, R31, R16 ;  /* 0x000000101f107220 */ /* 0x004fe20000400000 */
[----:B------:R-:W-:Y:S01]  /*0a40*/  FMUL R18, R27, R18 ;  /* 0x000000121b127220 */ /* 0x000fe20000400000 */
[----:B------:R-:W-:Y:S01]  /*0a50*/  FMUL R17, R28, R17 ;  /* 0x000000111c117220 */ /* 0x000fe20000400000 */
[----:B------:R-:W-:Y:S01]  /*0a60*/  FMUL R19, R26, R19 ;  /* 0x000000131a137220 */ /* 0x000fe20000400000 */
[----:B---3--:R-:W-:Y:S01]  /*0a70*/  @P0 FMUL R16, R29, R20 ;  /* 0x000000141d100220 */ /* 0x008fe20000400000 */
[----:B------:R-:W-:Y:S01]  /*0a80*/  @P0 FMUL R18, R5, R22 ;  /* 0x0000001605120220 */ /* 0x000fe20000400000 */
[----:B------:R-:W-:Y:S01]  /*0a90*/  @P0 FMUL R17, R4, R21 ;  /* 0x0000001504110220 */ /* 0x000fe20000400000 */
[----:B------:R-:W-:-:S05]  /*0aa0*/  @P0 FMUL R19, R12, R23 ;  /* 0x000000170c130220 */ /* 0x000fca0000400000 */
[----:B------:R-:W-:Y:S04]  /*0ab0*/  STS.128 [R3.X4+0x10], R16 ;  /* 0x0000101003007388 */ /* 0x000fe80000004c00 */
[----:B------:R-:W-:Y:S06]  /*0ac0*/  BAR.SYNC.DEFER_BLOCKING 0x0 ;  /* 0x0000000000007b1d */ /* 0x000fec0000010000 */
[----:B------:R-:W0:Y:S04]  /*0ad0*/  LDS.128 R12, [R25.X4] ;  /* 0x00000000190c7984 */ /* 0x000e280000004c00 */
[----:B------:R-:W1:Y:S01]  /*0ae0*/  LDS.128 R4, [R25.X4+0x800] ;  /* 0x0008000019047984 */ /* 0x000e620000004c00 */
[----:B------:R-:W-:-:S02]  /*0af0*/  LOP3.LUT R21, R25, R0, RZ, 0xfc, !PT ;  /* 0x0000000019157212 */ /* 0x000fc400078efcff */
[----:B------:R-:W-:Y:S02]  /*0b00*/  SHF.R.S32.HI R0, RZ, 0x1f, R0 ;  /* 0x0000001fff007819 */ /* 0x000fe40000011400 */
[----:B------:R-:W-:-:S04]  /*0b10*/  LEA R22, P0, R21, c[0x0][0x190], 0x2 ;  /* 0x0000640015167a11 */ /* 0x000fc800078010ff */
[C---:B------:R-:W-:Y:S01]  /*0b20*/  LEA.HI.X R23, R21.reuse, c[0x0][0x194], R0, 0x2, P0 ;  /* 0x0000650015177a11 */ /* 0x040fe200000f1400 */
[----:B------:R-:W-:-:S05]  /*0b30*/  IMAD.WIDE R20, R21, R2, c[0x0][0x190] ;  /* 0x0000640015147625 */ /* 0x000fca00078e0202 */
[----:B0-----:R-:W-:Y:S04]  /*0b40*/  STG.E.128 [R20.64], R12 ;  /* 0x0000000c14007986 */ /* 0x001fe8000c101d04 */
[----:B-1----:R-:W-:Y:S01]  /*0b50*/  STG.E.128 [R22.64+0x800], R4 ;  /* 0x0008000416007986 */ /* 0x002fe2000c101d04 */
[----:B------:R-:W-:Y:S05]  /*0b60*/  EXIT ;  /* 0x000000000000794d */ /* 0x000fea0003800000 */
.L_x_0:
[----:B------:R-:W-:-:S00]  /*0b70*/  BRA `(.L_x_0) ;  /* 0xfffffff000007947 */ /* 0x000fc0000383ffff */
[----:B------:R-:W-:-:S00]  /*0b80*/  NOP ;  /* 0x0000000000007918 */ /* 0x000fc00000000000 */
[----:B------:R-:W-:-:S00]  /*0b90*/  NOP ;  /* 0x0000000000007918 */ /* 0x000fc00000000000 */
[----:B------:R-:W-:-:S00]  /*0ba0*/  NOP ;  /* 0x0000000000007918 */ /* 0x000fc00000000000 */
[----:B------:R-:W-:-:S00]  /*0bb0*/  NOP ;  /* 0x0000000000007918 */ /* 0x000fc00000000000 */
[----:B------:R-:W-:-:S00]  /*0bc0*/  NOP ;  /* 0x0000000000007918 */ /* 0x000fc00000000000 */
[----:B------:R-:W-:-:S00]  /*0bd0*/  NOP ;  /* 0x0000000000007918 */ /* 0x000fc00000000000 */
[----:B------:R-:W-:-:S00]  /*0be0*/  NOP ;  /* 0x0000000000007918 */ /* 0x000fc00000000000 */
[----:B------:R-:W-:-:S00]  /*0bf0*/  NOP ;  /* 0x0000000000007918 */ /* 0x000fc00000000000 */
.L_x_1:


//--------------------- .nv.shared.triton_poi_fused__to_copy_cat_11 --------------------------
	.section	.nv.shared.triton_poi_fused__to_copy_cat_11,"aw",@nobits
	.sectionflags	@""
	.align	16
